//
// Generated by NVIDIA NVVM Compiler
//
// Compiler Build ID: CL-36424714
// Cuda compilation tools, release 13.0, V13.0.88
// Based on NVVM 20.0.0
//

.version 9.0
.target sm_100
.address_size 64

	// .globl	_Z9histogramv

.visible .entry _Z9histogramv()
{


	ret;

}
	// .globl	_Z10prefixScanv
.visible .entry _Z10prefixScanv()
{


	ret;

}
	// .globl	_Z7Reorderv
.visible .entry _Z7Reorderv()
{


	ret;

}


// ===== COMPILED SASS (sm_100) =====

	.target	sm_100

	.elftype	@"ET_EXEC"


//--------------------- .note.nv.tkinfo           --------------------------
	.section	.note.nv.tkinfo,"",@"SHT_NOTE"
	.sectionflags	@"SHF_NOTE_NV_TKINFO"
	.tkinfo
        /*0018*/ 	.word	0x00000002
        /*0030*/ 	.string	""
        /*0030*/ 	.string	"ptxas"
        /*0030*/ 	.string	"Cuda compilation tools, release 13.0, V13.0.88"
        /*0030*/ 	.string	"Build cuda_13.0.r13.0/compiler.36424714_0"
        /*0030*/ 	.string	"-arch sm_100 -m 64 "



//--------------------- .note.nv.cuinfo           --------------------------
	.section	.note.nv.cuinfo,"",@"SHT_NOTE"
	.sectionflags	@"SHF_NOTE_NV_CUINFO"
        /*0018*/ 	.short	0x0002
        /*001a*/ 	.short	0x0064
        /*001c*/ 	.short	0x0082
	.zero		2


//--------------------- .nv.info                  --------------------------
	.section	.nv.info,"",@"SHT_CUDA_INFO"
	.align	4


	//----- nvinfo : EIATTR_REGCOUNT
	.align		4
        /*0000*/ 	.byte	0x04, 0x2f
        /*0002*/ 	.short	(.L_1 - .L_0)
	.align		4
.L_0:
        /*0004*/ 	.word	index@(_Z9histogramv)
        /*0008*/ 	.word	0x00000004


	//----- nvinfo : EIATTR_FRAME_SIZE
	.align		4
.L_1:
        /*000c*/ 	.byte	0x04, 0x11
        /*000e*/ 	.short	(.L_3 - .L_2)
	.align		4
.L_2:
        /*0010*/ 	.word	index@(_Z9histogramv)
        /*0014*/ 	.word	0x00000000


	//----- nvinfo : EIATTR_REGCOUNT
	.align		4
.L_3:
        /*0018*/ 	.byte	0x04, 0x2f
        /*001a*/ 	.short	(.L_5 - .L_4)
	.align		4
.L_4:
        /*001c*/ 	.word	index@(_Z10prefixScanv)
        /*0020*/ 	.word	0x00000004


	//----- nvinfo : EIATTR_FRAME_SIZE
	.align		4
.L_5:
        /*0024*/ 	.byte	0x04, 0x11
        /*0026*/ 	.short	(.L_7 - .L_6)
	.align		4
.L_6:
        /*0028*/ 	.word	index@(_Z10prefixScanv)
        /*002c*/ 	.word	0x00000000


	//----- nvinfo : EIATTR_REGCOUNT
	.align		4
.L_7:
        /*0030*/ 	.byte	0x04, 0x2f
        /*0032*/ 	.short	(.L_9 - .L_8)
	.align		4
.L_8:
        /*0034*/ 	.word	index@(_Z7Reorderv)
        /*0038*/ 	.word	0x00000004


	//----- nvinfo : EIATTR_FRAME_SIZE
	.align		4
.L_9:
        /*003c*/ 	.byte	0x04, 0x11
        /*003e*/ 	.short	(.L_11 - .L_10)
	.align		4
.L_10:
        /*0040*/ 	.word	index@(_Z7Reorderv)
        /*0044*/ 	.word	0x00000000


	//----- nvinfo : EIATTR_MIN_STACK_SIZE
	.align		4
.L_11:
        /*0048*/ 	.byte	0x04, 0x12
        /*004a*/ 	.short	(.L_13 - .L_12)
	.align		4
.L_12:
        /*004c*/ 	.word	index@(_Z7Reorderv)
        /*0050*/ 	.word	0x00000000


	//----- nvinfo : EIATTR_MIN_STACK_SIZE
	.align		4
.L_13:
        /*0054*/ 	.byte	0x04, 0x12
        /*0056*/ 	.short	(.L_15 - .L_14)
	.align		4
.L_14:
        /*0058*/ 	.word	index@(_Z10prefixScanv)
        /*005c*/ 	.word	0x00000000


	//----- nvinfo : EIATTR_MIN_STACK_SIZE
	.align		4
.L_15:
        /*0060*/ 	.byte	0x04, 0x12
        /*0062*/ 	.short	(.L_17 - .L_16)
	.align		4
.L_16:
        /*0064*/ 	.word	index@(_Z9histogramv)
        /*0068*/ 	.word	0x00000000
.L_17:


//--------------------- .nv.compat                --------------------------
	.section	.nv.compat,"",@"SHT_CUDA_COMPAT_INFO"
	.align	4
        /*0000*/ 	.byte	0x02, 0x09, 0x00, 0x00, 0x02, 0x02, 0x01, 0x00, 0x02, 0x05, 0x05, 0x00, 0x03, 0x07, 0x01, 0x01
        /*0010*/ 	.byte	0x02, 0x03, 0x00, 0x00, 0x02, 0x06, 0x01, 0x00, 0x04, 0x0b, 0x08, 0x00, 0x09, 0x00, 0x00, 0x00
        /*0020*/ 	.byte	0x00, 0x00, 0x00, 0x00


//--------------------- .nv.info._Z7Reorderv      --------------------------
	.section	.nv.info._Z7Reorderv,"",@"SHT_CUDA_INFO"
	.sectionflags	@""
	.align	4


	//----- nvinfo : EIATTR_CUDA_API_VERSION
	.align		4
        /*0000*/ 	.byte	0x04, 0x37
        /*0002*/ 	.short	(.L_19 - .L_18)
.L_18:
        /*0004*/ 	.word	0x00000082


	//----- nvinfo : EIATTR_SPARSE_MMA_MASK
	.align		4
.L_19:
        /*0008*/ 	.byte	0x03, 0x50
        /*000a*/ 	.short	0x0000


	//----- nvinfo : EIATTR_MAXREG_COUNT
	.align		4
        /*000c*/ 	.byte	0x03, 0x1b
        /*000e*/ 	.short	0x00ff


	//----- nvinfo : EIATTR_MERCURY_ISA_VERSION
	.align		4
        /*0010*/ 	.byte	0x03, 0x5f
        /*0012*/ 	.short	0x0101


	//----- nvinfo : EIATTR_VRC_CTA_INIT_COUNT
	.align		4
        /*0014*/ 	.byte	0x02, 0x4a
	.zero		1
	.zero		1


	//----- nvinfo : EIATTR_EXIT_INSTR_OFFSETS
	.align		4
        /*0018*/ 	.byte	0x04, 0x1c
        /*001a*/ 	.short	(.L_21 - .L_20)


	//   ....[0]....
.L_20:
        /*001c*/ 	.word	0x00000010


	//----- nvinfo : EIATTR_SW_WAR
	.align		4
.L_21:
        /*0020*/ 	.byte	0x04, 0x36
        /*0022*/ 	.short	(.L_23 - .L_22)
.L_22:
        /*0024*/ 	.word	0x00000008
.L_23:


//--------------------- .nv.info._Z10prefixScanv  --------------------------
	.section	.nv.info._Z10prefixScanv,"",@"SHT_CUDA_INFO"
	.sectionflags	@""
	.align	4


	//----- nvinfo : EIATTR_CUDA_API_VERSION
	.align		4
        /*0000*/ 	.byte	0x04, 0x37
        /*0002*/ 	.short	(.L_25 - .L_24)
.L_24:
        /*0004*/ 	.word	0x00000082


	//----- nvinfo : EIATTR_SPARSE_MMA_MASK
	.align		4
.L_25:
        /*0008*/ 	.byte	0x03, 0x50
        /*000a*/ 	.short	0x0000


	//----- nvinfo : EIATTR_MAXREG_COUNT
	.align		4
        /*000c*/ 	.byte	0x03, 0x1b
        /*000e*/ 	.short	0x00ff


	//----- nvinfo : EIATTR_MERCURY_ISA_VERSION
	.align		4
        /*0010*/ 	.byte	0x03, 0x5f
        /*0012*/ 	.short	0x0101


	//----- nvinfo : EIATTR_VRC_CTA_INIT_COUNT
	.align		4
        /*0014*/ 	.byte	0x02, 0x4a
	.zero		1
	.zero		1


	//----- nvinfo : EIATTR_EXIT_INSTR_OFFSETS
	.align		4
        /*0018*/ 	.byte	0x04, 0x1c
        /*001a*/ 	.short	(.L_27 - .L_26)


	//   ....[0]....
.L_26:
        /*001c*/ 	.word	0x00000010


	//----- nvinfo : EIATTR_SW_WAR
	.align		4
.L_27:
        /*0020*/ 	.byte	0x04, 0x36
        /*0022*/ 	.short	(.L_29 - .L_28)
.L_28:
        /*0024*/ 	.word	0x00000008
.L_29:


//--------------------- .nv.info._Z9histogramv    --------------------------
	.section	.nv.info._Z9histogramv,"",@"SHT_CUDA_INFO"
	.sectionflags	@""
	.align	4


	//----- nvinfo : EIATTR_CUDA_API_VERSION
	.align		4
        /*0000*/ 	.byte	0x04, 0x37
        /*0002*/ 	.short	(.L_31 - .L_30)
.L_30:
        /*0004*/ 	.word	0x00000082


	//----- nvinfo : EIATTR_SPARSE_MMA_MASK
	.align		4
.L_31:
        /*0008*/ 	.byte	0x03, 0x50
        /*000a*/ 	.short	0x0000


	//----- nvinfo : EIATTR_MAXREG_COUNT
	.align		4
        /*000c*/ 	.byte	0x03, 0x1b
        /*000e*/ 	.short	0x00ff


	//----- nvinfo : EIATTR_MERCURY_ISA_VERSION
	.align		4
        /*0010*/ 	.byte	0x03, 0x5f
        /*0012*/ 	.short	0x0101


	//----- nvinfo : EIATTR_VRC_CTA_INIT_COUNT
	.align		4
        /*0014*/ 	.byte	0x02, 0x4a
	.zero		1
	.zero		1


	//----- nvinfo : EIATTR_EXIT_INSTR_OFFSETS
	.align		4
        /*0018*/ 	.byte	0x04, 0x1c
        /*001a*/ 	.short	(.L_33 - .L_32)


	//   ....[0]....
.L_32:
        /*001c*/ 	.word	0x00000010


	//----- nvinfo : EIATTR_SW_WAR
	.align		4
.L_33:
        /*0020*/ 	.byte	0x04, 0x36
        /*0022*/ 	.short	(.L_35 - .L_34)
.L_34:
        /*0024*/ 	.word	0x00000008
.L_35:


//--------------------- .nv.callgraph             --------------------------
	.section	.nv.callgraph,"",@"SHT_CUDA_CALLGRAPH"
	.align	4
	.sectionentsize	8
	.align		4
        /*0000*/ 	.word	0x00000000
	.align		4
        /*0004*/ 	.word	0xffffffff
	.align		4
        /*0008*/ 	.word	0x00000000
	.align		4
        /*000c*/ 	.word	0xfffffffe
	.align		4
        /*0010*/ 	.word	0x00000000
	.align		4
        /*0014*/ 	.word	0xfffffffd
	.align		4
        /*0018*/ 	.word	0x00000000
	.align		4
        /*001c*/ 	.word	0xfffffffc


//--------------------- .text._Z7Reorderv         --------------------------
	.section	.text._Z7Reorderv,"ax",@progbits
	.align	128
        .global         _Z7Reorderv
        .type           _Z7Reorderv,@function
        .size           _Z7Reorderv,(.L_x_3 - _Z7Reorderv)
        .other          _Z7Reorderv,@"STO_CUDA_ENTRY STV_DEFAULT"
_Z7Reorderv:
.text._Z7Reorderv:
[----:B------:R-:W-:Y:S01]  /*0000*/  LDC R1, c[0x0][0x37c] ;  /* 0x0000df00ff017b82 */ /* 0x000fe20000000800 */
[----:B------:R-:W-:Y:S05]  /*0010*/  EXIT ;  /* 0x000000000000794d */ /* 0x000fea0003800000 */
.L_x_0:
[----:B------:R-:W-:-:S00]  /*0020*/  BRA `(.L_x_0) ;  /* 0xfffffffc00fc7947 */ /* 0x000fc0000383ffff */
[----:B------:R-:W-:-:S00]  /*0030*/  NOP ;  /* 0x0000000000007918 */ /* 0x000fc00000000000 */
        /* <DEDUP_REMOVED lines=12> */
.L_x_3:


//--------------------- .text._Z10prefixScanv     --------------------------
	.section	.text._Z10prefixScanv,"ax",@progbits
	.align	128
        .global         _Z10prefixScanv
        .type           _Z10prefixScanv,@function
        .size           _Z10prefixScanv,(.L_x_4 - _Z10prefixScanv)
        .other          _Z10prefixScanv,@"STO_CUDA_ENTRY STV_DEFAULT"
_Z10prefixScanv:
.text._Z10prefixScanv:
[----:B------:R-:W-:Y:S01]  /*0000*/  LDC R1, c[0x0][0x37c] ;  /* 0x0000df00ff017b82 */ /* 0x000fe20000000800 */
[----:B------:R-:W-:Y:S05]  /*0010*/  EXIT ;  /* 0x000000000000794d */ /* 0x000fea0003800000 */
.L_x_1:
        /* <DEDUP_REMOVED lines=14> */
.L_x_4:


//--------------------- .text._Z9histogramv       --------------------------
	.section	.text._Z9histogramv,"ax",@progbits
	.align	128
        .global         _Z9histogramv
        .type           _Z9histogramv,@function
        .size           _Z9histogramv,(.L_x_5 - _Z9histogramv)
        .other          _Z9histogramv,@"STO_CUDA_ENTRY STV_DEFAULT"
_Z9histogramv:
.text._Z9histogramv:
[----:B------:R-:W-:Y:S01]  /*0000*/  LDC R1, c[0x0][0x37c] ;  /* 0x0000df00ff017b82 */ /* 0x000fe20000000800 */
[----:B------:R-:W-:Y:S05]  /*0010*/  EXIT ;  /* 0x000000000000794d */ /* 0x000fea0003800000 */
.L_x_2:
        /* <DEDUP_REMOVED lines=14> */
.L_x_5:


//--------------------- .nv.shared.reserved.0     --------------------------
	.section	.nv.shared.reserved.0,"aw",@nobits
	.weak		__nv_reservedSMEM_offset_0_alias
	.size		__nv_reservedSMEM_offset_0_alias, 0, 64
	.other		__nv_reservedSMEM_offset_0_alias,@"STO_CUDA_RESERVED_SHARED STV_DEFAULT"
__nv_reservedSMEM_offset_0_alias:
	.zero		0
	.zero		64


//--------------------- .nv.constant0._Z7Reorderv --------------------------
	.section	.nv.constant0._Z7Reorderv,"a",@progbits
	.sectionflags	@""
	.align	4
.nv.constant0._Z7Reorderv:
	.zero		896


//--------------------- .nv.constant0._Z10prefixScanv --------------------------
	.section	.nv.constant0._Z10prefixScanv,"a",@progbits
	.sectionflags	@""
	.align	4
.nv.constant0._Z10prefixScanv:
	.zero		896


//--------------------- .nv.constant0._Z9histogramv --------------------------
	.section	.nv.constant0._Z9histogramv,"a",@progbits
	.sectionflags	@""
	.align	4
.nv.constant0._Z9histogramv:
	.zero		896


//--------------------- SYMBOLS --------------------------

	.type		.nv.reservedSmem.offset0,@object
	.size		.nv.reservedSmem.offset0,0x4
